//
// Generated by NVIDIA NVVM Compiler
//
// Compiler Build ID: CL-36424714
// Cuda compilation tools, release 13.0, V13.0.88
// Based on NVVM 20.0.0
//

.version 9.0
.target sm_100
.address_size 64

	// .globl	_Z15tranpose_matrixPdS_i

.visible .entry _Z15tranpose_matrixPdS_i(
	.param .u64 .ptr .align 1 _Z15tranpose_matrixPdS_i_param_0,
	.param .u64 .ptr .align 1 _Z15tranpose_matrixPdS_i_param_1,
	.param .u32 _Z15tranpose_matrixPdS_i_param_2
)
{
	.reg .pred 	%p<2>;
	.reg .b32 	%r<13>;
	.reg .b64 	%rd<9>;
	.reg .b64 	%fd<2>;

	ld.param.u64 	%rd1, [_Z15tranpose_matrixPdS_i_param_0];
	ld.param.u64 	%rd2, [_Z15tranpose_matrixPdS_i_param_1];
	ld.param.u32 	%r3, [_Z15tranpose_matrixPdS_i_param_2];
	mov.u32 	%r4, %ctaid.y;
	mov.u32 	%r5, %ntid.y;
	mov.u32 	%r6, %tid.y;
	mad.lo.s32 	%r1, %r4, %r5, %r6;
	mov.u32 	%r7, %ctaid.x;
	mov.u32 	%r8, %ntid.x;
	mov.u32 	%r9, %tid.x;
	mad.lo.s32 	%r2, %r7, %r8, %r9;
	max.s32 	%r10, %r1, %r2;
	setp.ge.s32 	%p1, %r10, %r3;
	@%p1 bra 	$L__BB0_2;
	cvta.to.global.u64 	%rd3, %rd1;
	cvta.to.global.u64 	%rd4, %rd2;
	mad.lo.s32 	%r11, %r3, %r1, %r2;
	mul.wide.s32 	%rd5, %r11, 8;
	add.s64 	%rd6, %rd3, %rd5;
	ld.global.f64 	%fd1, [%rd6];
	mad.lo.s32 	%r12, %r3, %r2, %r1;
	mul.wide.s32 	%rd7, %r12, 8;
	add.s64 	%rd8, %rd4, %rd7;
	st.global.f64 	[%rd8], %fd1;
$L__BB0_2:
	ret;

}
	// .globl	_Z22create_identity_matrixPdi
.visible .entry _Z22create_identity_matrixPdi(
	.param .u64 .ptr .align 1 _Z22create_identity_matrixPdi_param_0,
	.param .u32 _Z22create_identity_matrixPdi_param_1
)
{
	.reg .pred 	%p<3>;
	.reg .b32 	%r<12>;
	.reg .b64 	%rd<5>;
	.reg .b64 	%fd<2>;

	ld.param.u64 	%rd1, [_Z22create_identity_matrixPdi_param_0];
	ld.param.u32 	%r3, [_Z22create_identity_matrixPdi_param_1];
	mov.u32 	%r4, %tid.x;
	mov.u32 	%r5, %ctaid.x;
	mov.u32 	%r6, %ntid.x;
	mad.lo.s32 	%r1, %r5, %r6, %r4;
	mov.u32 	%r7, %tid.y;
	mov.u32 	%r8, %ctaid.y;
	mov.u32 	%r9, %ntid.y;
	mad.lo.s32 	%r2, %r8, %r9, %r7;
	max.s32 	%r10, %r2, %r1;
	setp.ge.s32 	%p1, %r10, %r3;
	@%p1 bra 	$L__BB1_2;
	cvta.to.global.u64 	%rd2, %rd1;
	setp.eq.s32 	%p2, %r2, %r1;
	selp.f64 	%fd1, 0d3FF0000000000000, 0d0000000000000000, %p2;
	mad.lo.s32 	%r11, %r3, %r2, %r1;
	mul.wide.s32 	%rd3, %r11, 8;
	add.s64 	%rd4, %rd2, %rd3;
	st.global.f64 	[%rd4], %fd1;
$L__BB1_2:
	ret;

}


// ===== COMPILED SASS (sm_100) =====

	.target	sm_100

	.elftype	@"ET_EXEC"


//--------------------- .note.nv.tkinfo           --------------------------
	.section	.note.nv.tkinfo,"",@"SHT_NOTE"
	.sectionflags	@"SHF_NOTE_NV_TKINFO"
	.tkinfo
        /*0018*/ 	.word	0x00000002
        /*0030*/ 	.string	""
        /*0030*/ 	.string	"ptxas"
        /*0030*/ 	.string	"Cuda compilation tools, release 13.0, V13.0.88"
        /*0030*/ 	.string	"Build cuda_13.0.r13.0/compiler.36424714_0"
        /*0030*/ 	.string	"-arch sm_100 -m 64 "



//--------------------- .note.nv.cuinfo           --------------------------
	.section	.note.nv.cuinfo,"",@"SHT_NOTE"
	.sectionflags	@"SHF_NOTE_NV_CUINFO"
        /*0018*/ 	.short	0x0002
        /*001a*/ 	.short	0x0064
        /*001c*/ 	.short	0x0082
	.zero		2


//--------------------- .nv.info                  --------------------------
	.section	.nv.info,"",@"SHT_CUDA_INFO"
	.align	4


	//----- nvinfo : EIATTR_REGCOUNT
	.align		4
        /*0000*/ 	.byte	0x04, 0x2f
        /*0002*/ 	.short	(.L_1 - .L_0)
	.align		4
.L_0:
        /*0004*/ 	.word	index@(_Z15tranpose_matrixPdS_i)
        /*0008*/ 	.word	0x0000000a


	//----- nvinfo : EIATTR_FRAME_SIZE
	.align		4
.L_1:
        /*000c*/ 	.byte	0x04, 0x11
        /*000e*/ 	.short	(.L_3 - .L_2)
	.align		4
.L_2:
        /*0010*/ 	.word	index@(_Z15tranpose_matrixPdS_i)
        /*0014*/ 	.word	0x00000000


	//----- nvinfo : EIATTR_REGCOUNT
	.align		4
.L_3:
        /*0018*/ 	.byte	0x04, 0x2f
        /*001a*/ 	.short	(.L_5 - .L_4)
	.align		4
.L_4:
        /*001c*/ 	.word	index@(_Z22create_identity_matrixPdi)
        /*0020*/ 	.word	0x0000000a


	//----- nvinfo : EIATTR_FRAME_SIZE
	.align		4
.L_5:
        /*0024*/ 	.byte	0x04, 0x11
        /*0026*/ 	.short	(.L_7 - .L_6)
	.align		4
.L_6:
        /*0028*/ 	.word	index@(_Z22create_identity_matrixPdi)
        /*002c*/ 	.word	0x00000000


	//----- nvinfo : EIATTR_MIN_STACK_SIZE
	.align		4
.L_7:
        /*0030*/ 	.byte	0x04, 0x12
        /*0032*/ 	.short	(.L_9 - .L_8)
	.align		4
.L_8:
        /*0034*/ 	.word	index@(_Z22create_identity_matrixPdi)
        /*0038*/ 	.word	0x00000000


	//----- nvinfo : EIATTR_MIN_STACK_SIZE
	.align		4
.L_9:
        /*003c*/ 	.byte	0x04, 0x12
        /*003e*/ 	.short	(.L_11 - .L_10)
	.align		4
.L_10:
        /*0040*/ 	.word	index@(_Z15tranpose_matrixPdS_i)
        /*0044*/ 	.word	0x00000000
.L_11:


//--------------------- .nv.compat                --------------------------
	.section	.nv.compat,"",@"SHT_CUDA_COMPAT_INFO"
	.align	4
        /*0000*/ 	.byte	0x02, 0x09, 0x00, 0x00, 0x02, 0x02, 0x01, 0x00, 0x02, 0x05, 0x05, 0x00, 0x03, 0x07, 0x01, 0x01
        /*0010*/ 	.byte	0x02, 0x03, 0x00, 0x00, 0x02, 0x06, 0x01, 0x00, 0x04, 0x0b, 0x08, 0x00, 0x09, 0x00, 0x00, 0x00
        /*0020*/ 	.byte	0x00, 0x00, 0x00, 0x00


//--------------------- .nv.info._Z22create_identity_matrixPdi --------------------------
	.section	.nv.info._Z22create_identity_matrixPdi,"",@"SHT_CUDA_INFO"
	.sectionflags	@""
	.align	4


	//----- nvinfo : EIATTR_CUDA_API_VERSION
	.align		4
        /*0000*/ 	.byte	0x04, 0x37
        /*0002*/ 	.short	(.L_13 - .L_12)
.L_12:
        /*0004*/ 	.word	0x00000082


	//----- nvinfo : EIATTR_KPARAM_INFO
	.align		4
.L_13:
        /*0008*/ 	.byte	0x04, 0x17
        /*000a*/ 	.short	(.L_15 - .L_14)
.L_14:
        /*000c*/ 	.word	0x00000000
        /*0010*/ 	.short	0x0001
        /*0012*/ 	.short	0x0008
        /*0014*/ 	.byte	0x00, 0xf0, 0x11, 0x00


	//----- nvinfo : EIATTR_KPARAM_INFO
	.align		4
.L_15:
        /*0018*/ 	.byte	0x04, 0x17
        /*001a*/ 	.short	(.L_17 - .L_16)
.L_16:
        /*001c*/ 	.word	0x00000000
        /*0020*/ 	.short	0x0000
        /*0022*/ 	.short	0x0000
        /*0024*/ 	.byte	0x00, 0xf5, 0x21, 0x00


	//----- nvinfo : EIATTR_SPARSE_MMA_MASK
	.align		4
.L_17:
        /*0028*/ 	.byte	0x03, 0x50
        /*002a*/ 	.short	0x0000


	//----- nvinfo : EIATTR_MAXREG_COUNT
	.align		4
        /*002c*/ 	.byte	0x03, 0x1b
        /*002e*/ 	.short	0x00ff


	//----- nvinfo : EIATTR_MERCURY_ISA_VERSION
	.align		4
        /*0030*/ 	.byte	0x03, 0x5f
        /*0032*/ 	.short	0x0101


	//----- nvinfo : EIATTR_VRC_CTA_INIT_COUNT
	.align		4
        /*0034*/ 	.byte	0x02, 0x4a
	.zero		1
	.zero		1


	//----- nvinfo : EIATTR_EXIT_INSTR_OFFSETS
	.align		4
        /*0038*/ 	.byte	0x04, 0x1c
        /*003a*/ 	.short	(.L_19 - .L_18)


	//   ....[0]....
.L_18:
        /*003c*/ 	.word	0x000000c0


	//   ....[1]....
        /*0040*/ 	.word	0x00000150


	//----- nvinfo : EIATTR_CBANK_PARAM_SIZE
	.align		4
.L_19:
        /*0044*/ 	.byte	0x03, 0x19
        /*0046*/ 	.short	0x000c


	//----- nvinfo : EIATTR_PARAM_CBANK
	.align		4
        /*0048*/ 	.byte	0x04, 0x0a
        /*004a*/ 	.short	(.L_21 - .L_20)
	.align		4
.L_20:
        /*004c*/ 	.word	index@(.nv.constant0._Z22create_identity_matrixPdi)
        /*0050*/ 	.short	0x0380
        /*0052*/ 	.short	0x000c


	//----- nvinfo : EIATTR_SW_WAR
	.align		4
.L_21:
        /*0054*/ 	.byte	0x04, 0x36
        /*0056*/ 	.short	(.L_23 - .L_22)
.L_22:
        /*0058*/ 	.word	0x00000008
.L_23:


//--------------------- .nv.info._Z15tranpose_matrixPdS_i --------------------------
	.section	.nv.info._Z15tranpose_matrixPdS_i,"",@"SHT_CUDA_INFO"
	.sectionflags	@""
	.align	4


	//----- nvinfo : EIATTR_CUDA_API_VERSION
	.align		4
        /*0000*/ 	.byte	0x04, 0x37
        /*0002*/ 	.short	(.L_25 - .L_24)
.L_24:
        /*0004*/ 	.word	0x00000082


	//----- nvinfo : EIATTR_KPARAM_INFO
	.align		4
.L_25:
        /*0008*/ 	.byte	0x04, 0x17
        /*000a*/ 	.short	(.L_27 - .L_26)
.L_26:
        /*000c*/ 	.word	0x00000000
        /*0010*/ 	.short	0x0002
        /*0012*/ 	.short	0x0010
        /*0014*/ 	.byte	0x00, 0xf0, 0x11, 0x00


	//----- nvinfo : EIATTR_KPARAM_INFO
	.align		4
.L_27:
        /*0018*/ 	.byte	0x04, 0x17
        /*001a*/ 	.short	(.L_29 - .L_28)
.L_28:
        /*001c*/ 	.word	0x00000000
        /*0020*/ 	.short	0x0001
        /*0022*/ 	.short	0x0008
        /*0024*/ 	.byte	0x00, 0xf5, 0x21, 0x00


	//----- nvinfo : EIATTR_KPARAM_INFO
	.align		4
.L_29:
        /*0028*/ 	.byte	0x04, 0x17
        /*002a*/ 	.short	(.L_31 - .L_30)
.L_30:
        /*002c*/ 	.word	0x00000000
        /*0030*/ 	.short	0x0000
        /*0032*/ 	.short	0x0000
        /*0034*/ 	.byte	0x00, 0xf5, 0x21, 0x00


	//----- nvinfo : EIATTR_SPARSE_MMA_MASK
	.align		4
.L_31:
        /*0038*/ 	.byte	0x03, 0x50
        /*003a*/ 	.short	0x0000


	//----- nvinfo : EIATTR_MAXREG_COUNT
	.align		4
        /*003c*/ 	.byte	0x03, 0x1b
        /*003e*/ 	.short	0x00ff


	//----- nvinfo : EIATTR_MERCURY_ISA_VERSION
	.align		4
        /*0040*/ 	.byte	0x03, 0x5f
        /*0042*/ 	.short	0x0101


	//----- nvinfo : EIATTR_VRC_CTA_INIT_COUNT
	.align		4
        /*0044*/ 	.byte	0x02, 0x4a
	.zero		1
	.zero		1


	//----- nvinfo : EIATTR_EXIT_INSTR_OFFSETS
	.align		4
        /*0048*/ 	.byte	0x04, 0x1c
        /*004a*/ 	.short	(.L_33 - .L_32)


	//   ....[0]....
.L_32:
        /*004c*/ 	.word	0x000000c0


	//   ....[1]....
        /*0050*/ 	.word	0x00000160


	//----- nvinfo : EIATTR_CBANK_PARAM_SIZE
	.align		4
.L_33:
        /*0054*/ 	.byte	0x03, 0x19
        /*0056*/ 	.short	0x0014


	//----- nvinfo : EIATTR_PARAM_CBANK
	.align		4
        /*0058*/ 	.byte	0x04, 0x0a
        /*005a*/ 	.short	(.L_35 - .L_34)
	.align		4
.L_34:
        /*005c*/ 	.word	index@(.nv.constant0._Z15tranpose_matrixPdS_i)
        /*0060*/ 	.short	0x0380
        /*0062*/ 	.short	0x0014


	//----- nvinfo : EIATTR_SW_WAR
	.align		4
.L_35:
        /*0064*/ 	.byte	0x04, 0x36
        /*0066*/ 	.short	(.L_37 - .L_36)
.L_36:
        /*0068*/ 	.word	0x00000008
.L_37:


//--------------------- .nv.callgraph             --------------------------
	.section	.nv.callgraph,"",@"SHT_CUDA_CALLGRAPH"
	.align	4
	.sectionentsize	8
	.align		4
        /*0000*/ 	.word	0x00000000
	.align		4
        /*0004*/ 	.word	0xffffffff
	.align		4
        /*0008*/ 	.word	0x00000000
	.align		4
        /*000c*/ 	.word	0xfffffffe
	.align		4
        /*0010*/ 	.word	0x00000000
	.align		4
        /*0014*/ 	.word	0xfffffffd
	.align		4
        /*0018*/ 	.word	0x00000000
	.align		4
        /*001c*/ 	.word	0xfffffffc


//--------------------- .text._Z22create_identity_matrixPdi --------------------------
	.section	.text._Z22create_identity_matrixPdi,"ax",@progbits
	.align	128
        .global         _Z22create_identity_matrixPdi
        .type           _Z22create_identity_matrixPdi,@function
        .size           _Z22create_identity_matrixPdi,(.L_x_2 - _Z22create_identity_matrixPdi)
        .other          _Z22create_identity_matrixPdi,@"STO_CUDA_ENTRY STV_DEFAULT"
_Z22create_identity_matrixPdi:
.text._Z22create_identity_matrixPdi:
[----:B------:R-:W-:Y:S01]  /*0000*/  LDC R1, c[0x0][0x37c] ;  /* 0x0000df00ff017b82 */ /* 0x000fe20000000800 */
[----:B------:R-:W0:Y:S07]  /*0010*/  S2R R0, SR_TID.X ;  /* 0x0000000000007919 */ /* 0x000e2e0000002100 */
[----:B------:R-:W0:Y:S01]  /*0020*/  LDC R3, c[0x0][0x360] ;  /* 0x0000d800ff037b82 */ /* 0x000e220000000800 */
[----:B------:R-:W1:Y:S01]  /*0030*/  LDCU UR6, c[0x0][0x388] ;  /* 0x00007100ff0677ac */ /* 0x000e620008000800 */
[----:B------:R-:W2:Y:S06]  /*0040*/  S2R R5, SR_TID.Y ;  /* 0x0000000000057919 */ /* 0x000eac0000002200 */
[----:B------:R-:W0:Y:S08]  /*0050*/  S2UR UR4, SR_CTAID.X ;  /* 0x00000000000479c3 */ /* 0x000e300000002500 */
[----:B------:R-:W2:Y:S08]  /*0060*/  S2UR UR5, SR_CTAID.Y ;  /* 0x00000000000579c3 */ /* 0x000eb00000002600 */
[----:B------:R-:W2:Y:S01]  /*0070*/  LDC R2, c[0x0][0x364] ;  /* 0x0000d900ff027b82 */ /* 0x000ea20000000800 */
[----:B0-----:R-:W-:-:S02]  /*0080*/  IMAD R0, R3, UR4, R0 ;  /* 0x0000000403007c24 */ /* 0x001fc4000f8e0200 */
[----:B--2---:R-:W-:-:S05]  /*0090*/  IMAD R5, R2, UR5, R5 ;  /* 0x0000000502057c24 */ /* 0x004fca000f8e0205 */
[----:B------:R-:W-:-:S04]  /*00a0*/  VIMNMX R2, PT, PT, R0, R5, !PT ;  /* 0x0000000500027248 */ /* 0x000fc80007fe0100 */
[----:B-1----:R-:W-:-:S13]  /*00b0*/  ISETP.GE.AND P0, PT, R2, UR6, PT ;  /* 0x0000000602007c0c */ /* 0x002fda000bf06270 */
[----:B------:R-:W-:Y:S05]  /*00c0*/  @P0 EXIT ;  /* 0x000000000000094d */ /* 0x000fea0003800000 */
[----:B------:R-:W0:Y:S01]  /*00d0*/  LDC.64 R2, c[0x0][0x380] ;  /* 0x0000e000ff027b82 */ /* 0x000e220000000a00 */
[----:B------:R-:W1:Y:S01]  /*00e0*/  LDCU.64 UR4, c[0x0][0x358] ;  /* 0x00006b00ff0477ac */ /* 0x000e620008000a00 */
[C---:B------:R-:W-:Y:S01]  /*00f0*/  ISETP.NE.AND P0, PT, R5.reuse, R0, PT ;  /* 0x000000000500720c */ /* 0x040fe20003f05270 */
[----:B------:R-:W-:Y:S02]  /*0100*/  IMAD R7, R5, UR6, R0 ;  /* 0x0000000605077c24 */ /* 0x000fe4000f8e0200 */
[----:B------:R-:W-:Y:S01]  /*0110*/  HFMA2 R4, -RZ, RZ, 0, 0 ;  /* 0x00000000ff047431 */ /* 0x000fe200000001ff */
[----:B------:R-:W-:Y:S01]  /*0120*/  FSEL R5, RZ, 1.875, P0 ;  /* 0x3ff00000ff057808 */ /* 0x000fe20000000000 */
[----:B0-----:R-:W-:-:S05]  /*0130*/  IMAD.WIDE R2, R7, 0x8, R2 ;  /* 0x0000000807027825 */ /* 0x001fca00078e0202 */
[----:B-1----:R-:W-:Y:S01]  /*0140*/  STG.E.64 desc[UR4][R2.64], R4 ;  /* 0x0000000402007986 */ /* 0x002fe2000c101b04 */
[----:B------:R-:W-:Y:S05]  /*0150*/  EXIT ;  /* 0x000000000000794d */ /* 0x000fea0003800000 */
.L_x_0:
[----:B------:R-:W-:-:S00]  /*0160*/  BRA `(.L_x_0) ;  /* 0xfffffffc00fc7947 */ /* 0x000fc0000383ffff */
[----:B------:R-:W-:-:S00]  /*0170*/  NOP ;  /* 0x0000000000007918 */ /* 0x000fc00000000000 */
        /* <DEDUP_REMOVED lines=8> */
.L_x_2:


//--------------------- .text._Z15tranpose_matrixPdS_i --------------------------
	.section	.text._Z15tranpose_matrixPdS_i,"ax",@progbits
	.align	128
        .global         _Z15tranpose_matrixPdS_i
        .type           _Z15tranpose_matrixPdS_i,@function
        .size           _Z15tranpose_matrixPdS_i,(.L_x_3 - _Z15tranpose_matrixPdS_i)
        .other          _Z15tranpose_matrixPdS_i,@"STO_CUDA_ENTRY STV_DEFAULT"
_Z15tranpose_matrixPdS_i:
.text._Z15tranpose_matrixPdS_i:
[----:B------:R-:W-:Y:S01]  /*0000*/  LDC R1, c[0x0][0x37c] ;  /* 0x0000df00ff017b82 */ /* 0x000fe20000000800 */
[----:B------:R-:W0:Y:S07]  /*0010*/  S2R R3, SR_TID.Y ;  /* 0x0000000000037919 */ /* 0x000e2e0000002200 */
[----:B------:R-:W0:Y:S01]  /*0020*/  LDC R0, c[0x0][0x364] ;  /* 0x0000d900ff007b82 */ /* 0x000e220000000800 */
[----:B------:R-:W1:Y:S01]  /*0030*/  LDCU UR6, c[0x0][0x390] ;  /* 0x00007200ff0677ac */ /* 0x000e620008000800 */
[----:B------:R-:W2:Y:S06]  /*0040*/  S2R R2, SR_TID.X ;  /* 0x0000000000027919 */ /* 0x000eac0000002100 */
[----:B------:R-:W0:Y:S08]  /*0050*/  S2UR UR4, SR_CTAID.Y ;  /* 0x00000000000479c3 */ /* 0x000e300000002600 */
[----:B------:R-:W2:Y:S08]  /*0060*/  S2UR UR5, SR_CTAID.X ;  /* 0x00000000000579c3 */ /* 0x000eb00000002500 */
        /* <DEDUP_REMOVED lines=8> */
[----:B------:R-:W-:-:S04]  /*00f0*/  IMAD R5, R0, UR6, R7 ;  /* 0x0000000600057c24 */ /* 0x000fc8000f8e0207 */
[----:B0-----:R-:W-:Y:S02]  /*0100*/  IMAD.WIDE R2, R5, 0x8, R2 ;  /* 0x0000000805027825 */ /* 0x001fe400078e0202 */
[----:B------:R-:W0:Y:S04]  /*0110*/  LDC.64 R4, c[0x0][0x388] ;  /* 0x0000e200ff047b82 */ /* 0x000e280000000a00 */
[----:B-1----:R-:W2:Y:S01]  /*0120*/  LDG.E.64 R2, desc[UR4][R2.64] ;  /* 0x0000000402027981 */ /* 0x002ea2000c1e1b00 */
[----:B------:R-:W-:-:S04]  /*0130*/  IMAD R7, R7, UR6, R0 ;  /* 0x0000000607077c24 */ /* 0x000fc8000f8e0200 */
[----:B0-----:R-:W-:-:S05]  /*0140*/  IMAD.WIDE R4, R7, 0x8, R4 ;  /* 0x0000000807047825 */ /* 0x001fca00078e0204 */
[----:B--2---:R-:W-:Y:S01]  /*0150*/  STG.E.64 desc[UR4][R4.64], R2 ;  /* 0x0000000204007986 */ /* 0x004fe2000c101b04 */
[----:B------:R-:W-:Y:S05]  /*0160*/  EXIT ;  /* 0x000000000000794d */ /* 0x000fea0003800000 */
.L_x_1:
        /* <DEDUP_REMOVED lines=9> */
.L_x_3:


//--------------------- .nv.shared.reserved.0     --------------------------
	.section	.nv.shared.reserved.0,"aw",@nobits
	.weak		__nv_reservedSMEM_offset_0_alias
	.size		__nv_reservedSMEM_offset_0_alias, 0, 64
	.other		__nv_reservedSMEM_offset_0_alias,@"STO_CUDA_RESERVED_SHARED STV_DEFAULT"
__nv_reservedSMEM_offset_0_alias:
	.zero		0
	.zero		64


//--------------------- .nv.constant0._Z22create_identity_matrixPdi --------------------------
	.section	.nv.constant0._Z22create_identity_matrixPdi,"a",@progbits
	.sectionflags	@""
	.align	4
.nv.constant0._Z22create_identity_matrixPdi:
	.zero		908


//--------------------- .nv.constant0._Z15tranpose_matrixPdS_i --------------------------
	.section	.nv.constant0._Z15tranpose_matrixPdS_i,"a",@progbits
	.sectionflags	@""
	.align	4
.nv.constant0._Z15tranpose_matrixPdS_i:
	.zero		916


//--------------------- SYMBOLS --------------------------

	.type		.nv.reservedSmem.offset0,@object
	.size		.nv.reservedSmem.offset0,0x4
